//
// Generated by NVIDIA NVVM Compiler
//
// Compiler Build ID: CL-36424714
// Cuda compilation tools, release 13.0, V13.0.88
// Based on NVVM 20.0.0
//

.version 9.0
.target sm_100
.address_size 64

	// .globl	_Z22flash_attention_kernelPfS_S_S_iiii

.visible .entry _Z22flash_attention_kernelPfS_S_S_iiii(
	.param .u64 .ptr .align 1 _Z22flash_attention_kernelPfS_S_S_iiii_param_0,
	.param .u64 .ptr .align 1 _Z22flash_attention_kernelPfS_S_S_iiii_param_1,
	.param .u64 .ptr .align 1 _Z22flash_attention_kernelPfS_S_S_iiii_param_2,
	.param .u64 .ptr .align 1 _Z22flash_attention_kernelPfS_S_S_iiii_param_3,
	.param .u32 _Z22flash_attention_kernelPfS_S_S_iiii_param_4,
	.param .u32 _Z22flash_attention_kernelPfS_S_S_iiii_param_5,
	.param .u32 _Z22flash_attention_kernelPfS_S_S_iiii_param_6,
	.param .u32 _Z22flash_attention_kernelPfS_S_S_iiii_param_7
)
{
	.reg .pred 	%p<11>;
	.reg .b32 	%r<82>;
	.reg .b32 	%f<228>;
	.reg .b64 	%rd<44>;

	ld.param.u64 	%rd5, [_Z22flash_attention_kernelPfS_S_S_iiii_param_0];
	ld.param.u64 	%rd6, [_Z22flash_attention_kernelPfS_S_S_iiii_param_1];
	ld.param.u64 	%rd4, [_Z22flash_attention_kernelPfS_S_S_iiii_param_3];
	ld.param.u32 	%r26, [_Z22flash_attention_kernelPfS_S_S_iiii_param_4];
	ld.param.u32 	%r27, [_Z22flash_attention_kernelPfS_S_S_iiii_param_5];
	ld.param.u32 	%r24, [_Z22flash_attention_kernelPfS_S_S_iiii_param_6];
	ld.param.u32 	%r25, [_Z22flash_attention_kernelPfS_S_S_iiii_param_7];
	cvta.to.global.u64 	%rd1, %rd6;
	cvta.to.global.u64 	%rd2, %rd5;
	mov.u32 	%r28, %ctaid.x;
	mov.u32 	%r29, %ntid.x;
	mov.u32 	%r30, %tid.x;
	mad.lo.s32 	%r1, %r28, %r29, %r30;
	mul.lo.s32 	%r2, %r25, %r24;
	div.s32 	%r3, %r1, %r2;
	mul.lo.s32 	%r31, %r3, %r2;
	sub.s32 	%r32, %r1, %r31;
	div.s32 	%r4, %r32, %r25;
	rem.s32 	%r5, %r1, %r25;
	mul.lo.s32 	%r33, %r27, %r26;
	mul.lo.s32 	%r34, %r2, %r33;
	setp.ge.s32 	%p1, %r1, %r34;
	@%p1 bra 	$L__BB0_14;
	setp.lt.s32 	%p2, %r24, 1;
	mov.f32 	%f227, 0f00000000;
	@%p2 bra 	$L__BB0_13;
	mul.lo.s32 	%r36, %r2, %r3;
	mad.lo.s32 	%r6, %r4, %r25, %r36;
	add.s32 	%r7, %r5, %r36;
	and.b32  	%r8, %r24, 7;
	setp.lt.u32 	%p3, %r24, 8;
	mov.f32 	%f227, 0f00000000;
	mov.b32 	%r80, 0;
	@%p3 bra 	$L__BB0_5;
	and.b32  	%r80, %r24, 2147483640;
	neg.s32 	%r78, %r80;
	shl.b32 	%r11, %r25, 3;
	mov.f32 	%f227, 0f00000000;
	mul.wide.s32 	%rd11, %r25, 4;
	mov.u32 	%r76, %r6;
	mov.u32 	%r77, %r7;
$L__BB0_4:
	.pragma "nounroll";
	mul.wide.s32 	%rd7, %r76, 4;
	add.s64 	%rd8, %rd2, %rd7;
	ld.global.f32 	%f17, [%rd8];
	mul.wide.s32 	%rd9, %r77, 4;
	add.s64 	%rd10, %rd1, %rd9;
	ld.global.f32 	%f18, [%rd10];
	mul.f32 	%f19, %f17, %f18;
	fma.rn.f32 	%f20, %f19, 0f3BBB989D, 0f3F000000;
	cvt.sat.f32.f32 	%f21, %f20;
	mov.f32 	%f22, 0f4B400001;
	mov.f32 	%f23, 0f437C0000;
	fma.rm.f32 	%f24, %f21, %f23, %f22;
	add.f32 	%f25, %f24, 0fCB40007F;
	neg.f32 	%f26, %f25;
	fma.rn.f32 	%f27, %f19, 0f3FB8AA3B, %f26;
	fma.rn.f32 	%f28, %f19, 0f32A57060, %f27;
	mov.b32 	%r37, %f24;
	shl.b32 	%r38, %r37, 23;
	mov.b32 	%f29, %r38;
	ex2.approx.ftz.f32 	%f30, %f28;
	fma.rn.f32 	%f31, %f30, %f29, %f227;
	ld.global.f32 	%f32, [%rd8+4];
	add.s64 	%rd12, %rd10, %rd11;
	ld.global.f32 	%f33, [%rd12];
	mul.f32 	%f34, %f32, %f33;
	fma.rn.f32 	%f35, %f34, 0f3BBB989D, 0f3F000000;
	cvt.sat.f32.f32 	%f36, %f35;
	fma.rm.f32 	%f37, %f36, %f23, %f22;
	add.f32 	%f38, %f37, 0fCB40007F;
	neg.f32 	%f39, %f38;
	fma.rn.f32 	%f40, %f34, 0f3FB8AA3B, %f39;
	fma.rn.f32 	%f41, %f34, 0f32A57060, %f40;
	mov.b32 	%r39, %f37;
	shl.b32 	%r40, %r39, 23;
	mov.b32 	%f42, %r40;
	ex2.approx.ftz.f32 	%f43, %f41;
	fma.rn.f32 	%f44, %f43, %f42, %f31;
	ld.global.f32 	%f45, [%rd8+8];
	add.s64 	%rd13, %rd12, %rd11;
	ld.global.f32 	%f46, [%rd13];
	mul.f32 	%f47, %f45, %f46;
	fma.rn.f32 	%f48, %f47, 0f3BBB989D, 0f3F000000;
	cvt.sat.f32.f32 	%f49, %f48;
	fma.rm.f32 	%f50, %f49, %f23, %f22;
	add.f32 	%f51, %f50, 0fCB40007F;
	neg.f32 	%f52, %f51;
	fma.rn.f32 	%f53, %f47, 0f3FB8AA3B, %f52;
	fma.rn.f32 	%f54, %f47, 0f32A57060, %f53;
	mov.b32 	%r41, %f50;
	shl.b32 	%r42, %r41, 23;
	mov.b32 	%f55, %r42;
	ex2.approx.ftz.f32 	%f56, %f54;
	fma.rn.f32 	%f57, %f56, %f55, %f44;
	ld.global.f32 	%f58, [%rd8+12];
	add.s64 	%rd14, %rd13, %rd11;
	ld.global.f32 	%f59, [%rd14];
	mul.f32 	%f60, %f58, %f59;
	fma.rn.f32 	%f61, %f60, 0f3BBB989D, 0f3F000000;
	cvt.sat.f32.f32 	%f62, %f61;
	fma.rm.f32 	%f63, %f62, %f23, %f22;
	add.f32 	%f64, %f63, 0fCB40007F;
	neg.f32 	%f65, %f64;
	fma.rn.f32 	%f66, %f60, 0f3FB8AA3B, %f65;
	fma.rn.f32 	%f67, %f60, 0f32A57060, %f66;
	mov.b32 	%r43, %f63;
	shl.b32 	%r44, %r43, 23;
	mov.b32 	%f68, %r44;
	ex2.approx.ftz.f32 	%f69, %f67;
	fma.rn.f32 	%f70, %f69, %f68, %f57;
	ld.global.f32 	%f71, [%rd8+16];
	add.s64 	%rd15, %rd14, %rd11;
	ld.global.f32 	%f72, [%rd15];
	mul.f32 	%f73, %f71, %f72;
	fma.rn.f32 	%f74, %f73, 0f3BBB989D, 0f3F000000;
	cvt.sat.f32.f32 	%f75, %f74;
	fma.rm.f32 	%f76, %f75, %f23, %f22;
	add.f32 	%f77, %f76, 0fCB40007F;
	neg.f32 	%f78, %f77;
	fma.rn.f32 	%f79, %f73, 0f3FB8AA3B, %f78;
	fma.rn.f32 	%f80, %f73, 0f32A57060, %f79;
	mov.b32 	%r45, %f76;
	shl.b32 	%r46, %r45, 23;
	mov.b32 	%f81, %r46;
	ex2.approx.ftz.f32 	%f82, %f80;
	fma.rn.f32 	%f83, %f82, %f81, %f70;
	ld.global.f32 	%f84, [%rd8+20];
	add.s64 	%rd16, %rd15, %rd11;
	ld.global.f32 	%f85, [%rd16];
	mul.f32 	%f86, %f84, %f85;
	fma.rn.f32 	%f87, %f86, 0f3BBB989D, 0f3F000000;
	cvt.sat.f32.f32 	%f88, %f87;
	fma.rm.f32 	%f89, %f88, %f23, %f22;
	add.f32 	%f90, %f89, 0fCB40007F;
	neg.f32 	%f91, %f90;
	fma.rn.f32 	%f92, %f86, 0f3FB8AA3B, %f91;
	fma.rn.f32 	%f93, %f86, 0f32A57060, %f92;
	mov.b32 	%r47, %f89;
	shl.b32 	%r48, %r47, 23;
	mov.b32 	%f94, %r48;
	ex2.approx.ftz.f32 	%f95, %f93;
	fma.rn.f32 	%f96, %f95, %f94, %f83;
	ld.global.f32 	%f97, [%rd8+24];
	add.s64 	%rd17, %rd16, %rd11;
	ld.global.f32 	%f98, [%rd17];
	mul.f32 	%f99, %f97, %f98;
	fma.rn.f32 	%f100, %f99, 0f3BBB989D, 0f3F000000;
	cvt.sat.f32.f32 	%f101, %f100;
	fma.rm.f32 	%f102, %f101, %f23, %f22;
	add.f32 	%f103, %f102, 0fCB40007F;
	neg.f32 	%f104, %f103;
	fma.rn.f32 	%f105, %f99, 0f3FB8AA3B, %f104;
	fma.rn.f32 	%f106, %f99, 0f32A57060, %f105;
	mov.b32 	%r49, %f102;
	shl.b32 	%r50, %r49, 23;
	mov.b32 	%f107, %r50;
	ex2.approx.ftz.f32 	%f108, %f106;
	fma.rn.f32 	%f109, %f108, %f107, %f96;
	ld.global.f32 	%f110, [%rd8+28];
	add.s64 	%rd18, %rd17, %rd11;
	ld.global.f32 	%f111, [%rd18];
	mul.f32 	%f112, %f110, %f111;
	fma.rn.f32 	%f113, %f112, 0f3BBB989D, 0f3F000000;
	cvt.sat.f32.f32 	%f114, %f113;
	fma.rm.f32 	%f115, %f114, %f23, %f22;
	add.f32 	%f116, %f115, 0fCB40007F;
	neg.f32 	%f117, %f116;
	fma.rn.f32 	%f118, %f112, 0f3FB8AA3B, %f117;
	fma.rn.f32 	%f119, %f112, 0f32A57060, %f118;
	mov.b32 	%r51, %f115;
	shl.b32 	%r52, %r51, 23;
	mov.b32 	%f120, %r52;
	ex2.approx.ftz.f32 	%f121, %f119;
	fma.rn.f32 	%f227, %f121, %f120, %f109;
	add.s32 	%r78, %r78, 8;
	add.s32 	%r77, %r77, %r11;
	add.s32 	%r76, %r76, 8;
	setp.ne.s32 	%p4, %r78, 0;
	@%p4 bra 	$L__BB0_4;
$L__BB0_5:
	setp.eq.s32 	%p5, %r8, 0;
	@%p5 bra 	$L__BB0_13;
	and.b32  	%r19, %r24, 3;
	setp.lt.u32 	%p6, %r8, 4;
	@%p6 bra 	$L__BB0_8;
	add.s32 	%r53, %r6, %r80;
	mul.wide.s32 	%rd19, %r53, 4;
	add.s64 	%rd20, %rd2, %rd19;
	ld.global.f32 	%f123, [%rd20];
	mad.lo.s32 	%r54, %r80, %r25, %r7;
	mul.wide.s32 	%rd21, %r54, 4;
	add.s64 	%rd22, %rd1, %rd21;
	ld.global.f32 	%f124, [%rd22];
	mul.f32 	%f125, %f123, %f124;
	fma.rn.f32 	%f126, %f125, 0f3BBB989D, 0f3F000000;
	cvt.sat.f32.f32 	%f127, %f126;
	mov.f32 	%f128, 0f4B400001;
	mov.f32 	%f129, 0f437C0000;
	fma.rm.f32 	%f130, %f127, %f129, %f128;
	add.f32 	%f131, %f130, 0fCB40007F;
	neg.f32 	%f132, %f131;
	fma.rn.f32 	%f133, %f125, 0f3FB8AA3B, %f132;
	fma.rn.f32 	%f134, %f125, 0f32A57060, %f133;
	mov.b32 	%r55, %f130;
	shl.b32 	%r56, %r55, 23;
	mov.b32 	%f135, %r56;
	ex2.approx.ftz.f32 	%f136, %f134;
	fma.rn.f32 	%f137, %f136, %f135, %f227;
	ld.global.f32 	%f138, [%rd20+4];
	mul.wide.s32 	%rd23, %r25, 4;
	add.s64 	%rd24, %rd22, %rd23;
	ld.global.f32 	%f139, [%rd24];
	mul.f32 	%f140, %f138, %f139;
	fma.rn.f32 	%f141, %f140, 0f3BBB989D, 0f3F000000;
	cvt.sat.f32.f32 	%f142, %f141;
	fma.rm.f32 	%f143, %f142, %f129, %f128;
	add.f32 	%f144, %f143, 0fCB40007F;
	neg.f32 	%f145, %f144;
	fma.rn.f32 	%f146, %f140, 0f3FB8AA3B, %f145;
	fma.rn.f32 	%f147, %f140, 0f32A57060, %f146;
	mov.b32 	%r57, %f143;
	shl.b32 	%r58, %r57, 23;
	mov.b32 	%f148, %r58;
	ex2.approx.ftz.f32 	%f149, %f147;
	fma.rn.f32 	%f150, %f149, %f148, %f137;
	ld.global.f32 	%f151, [%rd20+8];
	add.s64 	%rd25, %rd24, %rd23;
	ld.global.f32 	%f152, [%rd25];
	mul.f32 	%f153, %f151, %f152;
	fma.rn.f32 	%f154, %f153, 0f3BBB989D, 0f3F000000;
	cvt.sat.f32.f32 	%f155, %f154;
	fma.rm.f32 	%f156, %f155, %f129, %f128;
	add.f32 	%f157, %f156, 0fCB40007F;
	neg.f32 	%f158, %f157;
	fma.rn.f32 	%f159, %f153, 0f3FB8AA3B, %f158;
	fma.rn.f32 	%f160, %f153, 0f32A57060, %f159;
	mov.b32 	%r59, %f156;
	shl.b32 	%r60, %r59, 23;
	mov.b32 	%f161, %r60;
	ex2.approx.ftz.f32 	%f162, %f160;
	fma.rn.f32 	%f163, %f162, %f161, %f150;
	ld.global.f32 	%f164, [%rd20+12];
	add.s64 	%rd26, %rd25, %rd23;
	ld.global.f32 	%f165, [%rd26];
	mul.f32 	%f166, %f164, %f165;
	fma.rn.f32 	%f167, %f166, 0f3BBB989D, 0f3F000000;
	cvt.sat.f32.f32 	%f168, %f167;
	fma.rm.f32 	%f169, %f168, %f129, %f128;
	add.f32 	%f170, %f169, 0fCB40007F;
	neg.f32 	%f171, %f170;
	fma.rn.f32 	%f172, %f166, 0f3FB8AA3B, %f171;
	fma.rn.f32 	%f173, %f166, 0f32A57060, %f172;
	mov.b32 	%r61, %f169;
	shl.b32 	%r62, %r61, 23;
	mov.b32 	%f174, %r62;
	ex2.approx.ftz.f32 	%f175, %f173;
	fma.rn.f32 	%f227, %f175, %f174, %f163;
	add.s32 	%r80, %r80, 4;
$L__BB0_8:
	setp.eq.s32 	%p7, %r19, 0;
	@%p7 bra 	$L__BB0_13;
	setp.eq.s32 	%p8, %r19, 1;
	@%p8 bra 	$L__BB0_11;
	add.s32 	%r63, %r6, %r80;
	mul.wide.s32 	%rd27, %r63, 4;
	add.s64 	%rd28, %rd2, %rd27;
	ld.global.f32 	%f177, [%rd28];
	mad.lo.s32 	%r64, %r80, %r25, %r7;
	mul.wide.s32 	%rd29, %r64, 4;
	add.s64 	%rd30, %rd1, %rd29;
	ld.global.f32 	%f178, [%rd30];
	mul.f32 	%f179, %f177, %f178;
	fma.rn.f32 	%f180, %f179, 0f3BBB989D, 0f3F000000;
	cvt.sat.f32.f32 	%f181, %f180;
	mov.f32 	%f182, 0f4B400001;
	mov.f32 	%f183, 0f437C0000;
	fma.rm.f32 	%f184, %f181, %f183, %f182;
	add.f32 	%f185, %f184, 0fCB40007F;
	neg.f32 	%f186, %f185;
	fma.rn.f32 	%f187, %f179, 0f3FB8AA3B, %f186;
	fma.rn.f32 	%f188, %f179, 0f32A57060, %f187;
	mov.b32 	%r65, %f184;
	shl.b32 	%r66, %r65, 23;
	mov.b32 	%f189, %r66;
	ex2.approx.ftz.f32 	%f190, %f188;
	fma.rn.f32 	%f191, %f190, %f189, %f227;
	ld.global.f32 	%f192, [%rd28+4];
	mul.wide.s32 	%rd31, %r25, 4;
	add.s64 	%rd32, %rd30, %rd31;
	ld.global.f32 	%f193, [%rd32];
	mul.f32 	%f194, %f192, %f193;
	fma.rn.f32 	%f195, %f194, 0f3BBB989D, 0f3F000000;
	cvt.sat.f32.f32 	%f196, %f195;
	fma.rm.f32 	%f197, %f196, %f183, %f182;
	add.f32 	%f198, %f197, 0fCB40007F;
	neg.f32 	%f199, %f198;
	fma.rn.f32 	%f200, %f194, 0f3FB8AA3B, %f199;
	fma.rn.f32 	%f201, %f194, 0f32A57060, %f200;
	mov.b32 	%r67, %f197;
	shl.b32 	%r68, %r67, 23;
	mov.b32 	%f202, %r68;
	ex2.approx.ftz.f32 	%f203, %f201;
	fma.rn.f32 	%f227, %f203, %f202, %f191;
	add.s32 	%r80, %r80, 2;
$L__BB0_11:
	and.b32  	%r69, %r24, 1;
	setp.eq.b32 	%p9, %r69, 1;
	not.pred 	%p10, %p9;
	@%p10 bra 	$L__BB0_13;
	add.s32 	%r70, %r6, %r80;
	mul.wide.s32 	%rd33, %r70, 4;
	add.s64 	%rd34, %rd2, %rd33;
	ld.global.f32 	%f204, [%rd34];
	mad.lo.s32 	%r71, %r80, %r25, %r7;
	mul.wide.s32 	%rd35, %r71, 4;
	add.s64 	%rd36, %rd1, %rd35;
	ld.global.f32 	%f205, [%rd36];
	mul.f32 	%f206, %f204, %f205;
	fma.rn.f32 	%f207, %f206, 0f3BBB989D, 0f3F000000;
	cvt.sat.f32.f32 	%f208, %f207;
	mov.f32 	%f209, 0f4B400001;
	mov.f32 	%f210, 0f437C0000;
	fma.rm.f32 	%f211, %f208, %f210, %f209;
	add.f32 	%f212, %f211, 0fCB40007F;
	neg.f32 	%f213, %f212;
	fma.rn.f32 	%f214, %f206, 0f3FB8AA3B, %f213;
	fma.rn.f32 	%f215, %f206, 0f32A57060, %f214;
	mov.b32 	%r72, %f211;
	shl.b32 	%r73, %r72, 23;
	mov.b32 	%f216, %r73;
	ex2.approx.ftz.f32 	%f217, %f215;
	fma.rn.f32 	%f227, %f217, %f216, %f227;
$L__BB0_13:
	ld.param.u64 	%rd43, [_Z22flash_attention_kernelPfS_S_S_iiii_param_2];
	mad.lo.s32 	%r74, %r3, %r24, %r4;
	mad.lo.s32 	%r75, %r74, %r25, %r5;
	cvta.to.global.u64 	%rd37, %rd43;
	mul.wide.s32 	%rd38, %r75, 4;
	add.s64 	%rd39, %rd37, %rd38;
	ld.global.f32 	%f218, [%rd39];
	mul.f32 	%f219, %f227, %f218;
	cvta.to.global.u64 	%rd40, %rd4;
	mul.wide.s32 	%rd41, %r1, 4;
	add.s64 	%rd42, %rd40, %rd41;
	st.global.f32 	[%rd42], %f219;
$L__BB0_14:
	ret;

}


// ===== COMPILED SASS (sm_100) =====

	.target	sm_100

	.elftype	@"ET_EXEC"


//--------------------- .note.nv.tkinfo           --------------------------
	.section	.note.nv.tkinfo,"",@"SHT_NOTE"
	.sectionflags	@"SHF_NOTE_NV_TKINFO"
	.tkinfo
        /*0018*/ 	.word	0x00000002
        /*0030*/ 	.string	""
        /*0030*/ 	.string	"ptxas"
        /*0030*/ 	.string	"Cuda compilation tools, release 13.0, V13.0.88"
        /*0030*/ 	.string	"Build cuda_13.0.r13.0/compiler.36424714_0"
        /*0030*/ 	.string	"-arch sm_100 -m 64 "



//--------------------- .note.nv.cuinfo           --------------------------
	.section	.note.nv.cuinfo,"",@"SHT_NOTE"
	.sectionflags	@"SHF_NOTE_NV_CUINFO"
        /*0018*/ 	.short	0x0002
        /*001a*/ 	.short	0x0064
        /*001c*/ 	.short	0x0082
	.zero		2


//--------------------- .nv.info                  --------------------------
	.section	.nv.info,"",@"SHT_CUDA_INFO"
	.align	4


	//----- nvinfo : EIATTR_REGCOUNT
	.align		4
        /*0000*/ 	.byte	0x04, 0x2f
        /*0002*/ 	.short	(.L_1 - .L_0)
	.align		4
.L_0:
        /*0004*/ 	.word	index@(_Z22flash_attention_kernelPfS_S_S_iiii)
        /*0008*/ 	.word	0x00000020


	//----- nvinfo : EIATTR_FRAME_SIZE
	.align		4
.L_1:
        /*000c*/ 	.byte	0x04, 0x11
        /*000e*/ 	.short	(.L_3 - .L_2)
	.align		4
.L_2:
        /*0010*/ 	.word	index@(_Z22flash_attention_kernelPfS_S_S_iiii)
        /*0014*/ 	.word	0x00000000


	//----- nvinfo : EIATTR_MIN_STACK_SIZE
	.align		4
.L_3:
        /*0018*/ 	.byte	0x04, 0x12
        /*001a*/ 	.short	(.L_5 - .L_4)
	.align		4
.L_4:
        /*001c*/ 	.word	index@(_Z22flash_attention_kernelPfS_S_S_iiii)
        /*0020*/ 	.word	0x00000000
.L_5:


//--------------------- .nv.compat                --------------------------
	.section	.nv.compat,"",@"SHT_CUDA_COMPAT_INFO"
	.align	4
        /*0000*/ 	.byte	0x02, 0x09, 0x00, 0x00, 0x02, 0x02, 0x01, 0x00, 0x02, 0x05, 0x05, 0x00, 0x03, 0x07, 0x01, 0x01
        /*0010*/ 	.byte	0x02, 0x03, 0x00, 0x00, 0x02, 0x06, 0x01, 0x00, 0x04, 0x0b, 0x08, 0x00, 0x09, 0x00, 0x00, 0x00
        /*0020*/ 	.byte	0x00, 0x00, 0x00, 0x00


//--------------------- .nv.info._Z22flash_attention_kernelPfS_S_S_iiii --------------------------
	.section	.nv.info._Z22flash_attention_kernelPfS_S_S_iiii,"",@"SHT_CUDA_INFO"
	.sectionflags	@""
	.align	4


	//----- nvinfo : EIATTR_CUDA_API_VERSION
	.align		4
        /*0000*/ 	.byte	0x04, 0x37
        /*0002*/ 	.short	(.L_7 - .L_6)
.L_6:
        /*0004*/ 	.word	0x00000082


	//----- nvinfo : EIATTR_KPARAM_INFO
	.align		4
.L_7:
        /*0008*/ 	.byte	0x04, 0x17
        /*000a*/ 	.short	(.L_9 - .L_8)
.L_8:
        /*000c*/ 	.word	0x00000000
        /*0010*/ 	.short	0x0007
        /*0012*/ 	.short	0x002c
        /*0014*/ 	.byte	0x00, 0xf0, 0x11, 0x00


	//----- nvinfo : EIATTR_KPARAM_INFO
	.align		4
.L_9:
        /*0018*/ 	.byte	0x04, 0x17
        /*001a*/ 	.short	(.L_11 - .L_10)
.L_10:
        /*001c*/ 	.word	0x00000000
        /*0020*/ 	.short	0x0006
        /*0022*/ 	.short	0x0028
        /*0024*/ 	.byte	0x00, 0xf0, 0x11, 0x00


	//----- nvinfo : EIATTR_KPARAM_INFO
	.align		4
.L_11:
        /*0028*/ 	.byte	0x04, 0x17
        /*002a*/ 	.short	(.L_13 - .L_12)
.L_12:
        /*002c*/ 	.word	0x00000000
        /*0030*/ 	.short	0x0005
        /*0032*/ 	.short	0x0024
        /*0034*/ 	.byte	0x00, 0xf0, 0x11, 0x00


	//----- nvinfo : EIATTR_KPARAM_INFO
	.align		4
.L_13:
        /*0038*/ 	.byte	0x04, 0x17
        /*003a*/ 	.short	(.L_15 - .L_14)
.L_14:
        /*003c*/ 	.word	0x00000000
        /*0040*/ 	.short	0x0004
        /*0042*/ 	.short	0x0020
        /*0044*/ 	.byte	0x00, 0xf0, 0x11, 0x00


	//----- nvinfo : EIATTR_KPARAM_INFO
	.align		4
.L_15:
        /*0048*/ 	.byte	0x04, 0x17
        /*004a*/ 	.short	(.L_17 - .L_16)
.L_16:
        /*004c*/ 	.word	0x00000000
        /*0050*/ 	.short	0x0003
        /*0052*/ 	.short	0x0018
        /*0054*/ 	.byte	0x00, 0xf5, 0x21, 0x00


	//----- nvinfo : EIATTR_KPARAM_INFO
	.align		4
.L_17:
        /*0058*/ 	.byte	0x04, 0x17
        /*005a*/ 	.short	(.L_19 - .L_18)
.L_18:
        /*005c*/ 	.word	0x00000000
        /*0060*/ 	.short	0x0002
        /*0062*/ 	.short	0x0010
        /*0064*/ 	.byte	0x00, 0xf5, 0x21, 0x00


	//----- nvinfo : EIATTR_KPARAM_INFO
	.align		4
.L_19:
        /*0068*/ 	.byte	0x04, 0x17
        /*006a*/ 	.short	(.L_21 - .L_20)
.L_20:
        /*006c*/ 	.word	0x00000000
        /*0070*/ 	.short	0x0001
        /*0072*/ 	.short	0x0008
        /*0074*/ 	.byte	0x00, 0xf5, 0x21, 0x00


	//----- nvinfo : EIATTR_KPARAM_INFO
	.align		4
.L_21:
        /*0078*/ 	.byte	0x04, 0x17
        /*007a*/ 	.short	(.L_23 - .L_22)
.L_22:
        /*007c*/ 	.word	0x00000000
        /*0080*/ 	.short	0x0000
        /*0082*/ 	.short	0x0000
        /*0084*/ 	.byte	0x00, 0xf5, 0x21, 0x00


	//----- nvinfo : EIATTR_SPARSE_MMA_MASK
	.align		4
.L_23:
        /*0088*/ 	.byte	0x03, 0x50
        /*008a*/ 	.short	0x0000


	//----- nvinfo : EIATTR_MAXREG_COUNT
	.align		4
        /*008c*/ 	.byte	0x03, 0x1b
        /*008e*/ 	.short	0x00ff


	//----- nvinfo : EIATTR_MERCURY_ISA_VERSION
	.align		4
        /*0090*/ 	.byte	0x03, 0x5f
        /*0092*/ 	.short	0x0101


	//----- nvinfo : EIATTR_VRC_CTA_INIT_COUNT
	.align		4
        /*0094*/ 	.byte	0x02, 0x4a
	.zero		1
	.zero		1


	//----- nvinfo : EIATTR_EXIT_INSTR_OFFSETS
	.align		4
        /*0098*/ 	.byte	0x04, 0x1c
        /*009a*/ 	.short	(.L_25 - .L_24)


	//   ....[0]....
.L_24:
        /*009c*/ 	.word	0x00000440


	//   ....[1]....
        /*00a0*/ 	.word	0x00001450


	//----- nvinfo : EIATTR_CBANK_PARAM_SIZE
	.align		4
.L_25:
        /*00a4*/ 	.byte	0x03, 0x19
        /*00a6*/ 	.short	0x0030


	//----- nvinfo : EIATTR_PARAM_CBANK
	.align		4
        /*00a8*/ 	.byte	0x04, 0x0a
        /*00aa*/ 	.short	(.L_27 - .L_26)
	.align		4
.L_26:
        /*00ac*/ 	.word	index@(.nv.constant0._Z22flash_attention_kernelPfS_S_S_iiii)
        /*00b0*/ 	.short	0x0380
        /*00b2*/ 	.short	0x0030


	//----- nvinfo : EIATTR_SW_WAR
	.align		4
.L_27:
        /*00b4*/ 	.byte	0x04, 0x36
        /*00b6*/ 	.short	(.L_29 - .L_28)
.L_28:
        /*00b8*/ 	.word	0x00000008
.L_29:


//--------------------- .nv.callgraph             --------------------------
	.section	.nv.callgraph,"",@"SHT_CUDA_CALLGRAPH"
	.align	4
	.sectionentsize	8
	.align		4
        /*0000*/ 	.word	0x00000000
	.align		4
        /*0004*/ 	.word	0xffffffff
	.align		4
        /*0008*/ 	.word	0x00000000
	.align		4
        /*000c*/ 	.word	0xfffffffe
	.align		4
        /*0010*/ 	.word	0x00000000
	.align		4
        /*0014*/ 	.word	0xfffffffd
	.align		4
        /*0018*/ 	.word	0x00000000
	.align		4
        /*001c*/ 	.word	0xfffffffc


//--------------------- .text._Z22flash_attention_kernelPfS_S_S_iiii --------------------------
	.section	.text._Z22flash_attention_kernelPfS_S_S_iiii,"ax",@progbits
	.align	128
        .global         _Z22flash_attention_kernelPfS_S_S_iiii
        .type           _Z22flash_attention_kernelPfS_S_S_iiii,@function
        .size           _Z22flash_attention_kernelPfS_S_S_iiii,(.L_x_6 - _Z22flash_attention_kernelPfS_S_S_iiii)
        .other          _Z22flash_attention_kernelPfS_S_S_iiii,@"STO_CUDA_ENTRY STV_DEFAULT"
_Z22flash_attention_kernelPfS_S_S_iiii:
.text._Z22flash_attention_kernelPfS_S_S_iiii:
[----:B------:R-:W-:Y:S08]  /*0000*/  LDC R1, c[0x0][0x37c] ;  /* 0x0000df00ff017b82 */ /* 0x000ff00000000800 */
[----:B------:R-:W0:Y:S01]  /*0010*/  LDC.64 R12, c[0x0][0x3a8] ;  /* 0x0000ea00ff0c7b82 */ /* 0x000e220000000a00 */
[----:B------:R-:W1:Y:S07]  /*0020*/  S2R R5, SR_TID.X ;  /* 0x0000000000057919 */ /* 0x000e6e0000002100 */
[----:B------:R-:W1:Y:S08]  /*0030*/  S2UR UR4, SR_CTAID.X ;  /* 0x00000000000479c3 */ /* 0x000e700000002500 */
[----:B------:R-:W1:Y:S01]  /*0040*/  LDC R0, c[0x0][0x360] ;  /* 0x0000d800ff007b82 */ /* 0x000e620000000800 */
[----:B0-----:R-:W-:Y:S01]  /*0050*/  IMAD R7, R13, R12, RZ ;  /* 0x0000000c0d077224 */ /* 0x001fe200078e02ff */
[----:B------:R-:W-:-:S04]  /*0060*/  IABS R10, R13 ;  /* 0x0000000d000a7213 */ /* 0x000fc80000000000 */
[-C--:B------:R-:W-:Y:S02]  /*0070*/  IABS R9, R7.reuse ;  /* 0x0000000700097213 */ /* 0x080fe40000000000 */
[----:B------:R-:W-:Y:S02]  /*0080*/  IABS R8, R7 ;  /* 0x0000000700087213 */ /* 0x000fe40000000000 */
[----:B------:R-:W0:Y:S02]  /*0090*/  I2F.RP R4, R9 ;  /* 0x0000000900047306 */ /* 0x000e240000209400 */
[----:B------:R-:W-:Y:S01]  /*00a0*/  IADD3 R8, PT, PT, RZ, -R8, RZ ;  /* 0x80000008ff087210 */ /* 0x000fe20007ffe0ff */
[----:B-1----:R-:W-:Y:S01]  /*00b0*/  IMAD R0, R0, UR4, R5 ;  /* 0x0000000400007c24 */ /* 0x002fe2000f8e0205 */
[----:B------:R-:W1:Y:S04]  /*00c0*/  LDCU.64 UR4, c[0x0][0x3a0] ;  /* 0x00007400ff0477ac */ /* 0x000e680008000a00 */
[----:B------:R-:W-:-:S02]  /*00d0*/  IABS R6, R0 ;  /* 0x0000000000067213 */ /* 0x000fc40000000000 */
[----:B------:R-:W-:Y:S01]  /*00e0*/  ISETP.GE.AND P4, PT, R0, RZ, PT ;  /* 0x000000ff0000720c */ /* 0x000fe20003f86270 */
[----:B0-----:R-:W0:Y:S01]  /*00f0*/  MUFU.RCP R4, R4 ;  /* 0x0000000400047308 */ /* 0x001e220000001000 */
[----:B-1----:R-:W-:Y:S01]  /*0100*/  UIMAD UR4, UR5, UR4, URZ ;  /* 0x00000004050472a4 */ /* 0x002fe2000f8e02ff */
[----:B0-----:R-:W-:-:S06]  /*0110*/  IADD3 R3, PT, PT, R4, 0xffffffe, RZ ;  /* 0x0ffffffe04037810 */ /* 0x001fcc0007ffe0ff */
[----:B------:R-:W0:Y:S02]  /*0120*/  F2I.FTZ.U32.TRUNC.NTZ R3, R3 ;  /* 0x0000000300037305 */ /* 0x000e24000021f000 */
[----:B0-----:R-:W-:-:S05]  /*0130*/  IADD3 R2, PT, PT, RZ, -R3, RZ ;  /* 0x80000003ff027210 */ /* 0x001fca0007ffe0ff */
[----:B------:R-:W-:Y:S02]  /*0140*/  IMAD R5, R2, R9, RZ ;  /* 0x0000000902057224 */ /* 0x000fe400078e02ff */
[----:B------:R-:W-:-:S05]  /*0150*/  HFMA2 R2, -RZ, RZ, 0, 0 ;  /* 0x00000000ff027431 */ /* 0x000fca00000001ff */
[----:B------:R-:W-:Y:S01]  /*0160*/  IMAD.HI.U32 R4, R3, R5, R2 ;  /* 0x0000000503047227 */ /* 0x000fe200078e0002 */
[----:B------:R-:W-:Y:S02]  /*0170*/  MOV R2, R10 ;  /* 0x0000000a00027202 */ /* 0x000fe40000000f00 */
[----:B------:R-:W-:Y:S02]  /*0180*/  MOV R5, R6 ;  /* 0x0000000600057202 */ /* 0x000fe40000000f00 */
[----:B------:R-:W0:Y:S03]  /*0190*/  I2F.RP R6, R2 ;  /* 0x0000000200067306 */ /* 0x000e260000209400 */
[----:B------:R-:W-:-:S04]  /*01a0*/  IMAD.HI.U32 R3, R4, R5, RZ ;  /* 0x0000000504037227 */ /* 0x000fc800078e00ff */
[----:B------:R-:W-:-:S05]  /*01b0*/  IMAD R4, R3, R8, R5 ;  /* 0x0000000803047224 */ /* 0x000fca00078e0205 */
[----:B------:R-:W-:Y:S01]  /*01c0*/  ISETP.GT.U32.AND P1, PT, R9, R4, PT ;  /* 0x000000040900720c */ /* 0x000fe20003f24070 */
[----:B0-----:R-:W0:-:S12]  /*01d0*/  MUFU.RCP R6, R6 ;  /* 0x0000000600067308 */ /* 0x001e180000001000 */
[-C--:B------:R-:W-:Y:S02]  /*01e0*/  @!P1 IADD3 R4, PT, PT, R4, -R9.reuse, RZ ;  /* 0x8000000904049210 */ /* 0x080fe40007ffe0ff */
[----:B------:R-:W-:Y:S02]  /*01f0*/  @!P1 IADD3 R3, PT, PT, R3, 0x1, RZ ;  /* 0x0000000103039810 */ /* 0x000fe40007ffe0ff */
[----:B------:R-:W-:Y:S02]  /*0200*/  ISETP.GE.U32.AND P0, PT, R4, R9, PT ;  /* 0x000000090400720c */ /* 0x000fe40003f06070 */
[----:B------:R-:W-:Y:S02]  /*0210*/  LOP3.LUT R4, R0, R7, RZ, 0x3c, !PT ;  /* 0x0000000700047212 */ /* 0x000fe400078e3cff */
[----:B0-----:R-:W-:Y:S02]  /*0220*/  IADD3 R8, PT, PT, R6, 0xffffffe, RZ ;  /* 0x0ffffffe06087810 */ /* 0x001fe40007ffe0ff */
[----:B------:R-:W-:-:S02]  /*0230*/  ISETP.GE.AND P2, PT, R4, RZ, PT ;  /* 0x000000ff0400720c */ /* 0x000fc40003f46270 */
[----:B------:R0:W1:Y:S01]  /*0240*/  F2I.FTZ.U32.TRUNC.NTZ R9, R8 ;  /* 0x0000000800097305 */ /* 0x000062000021f000 */
[----:B------:R-:W-:-:S04]  /*0250*/  ISETP.NE.AND P1, PT, R7, RZ, PT ;  /* 0x000000ff0700720c */ /* 0x000fc80003f25270 */
[----:B------:R-:W-:Y:S01]  /*0260*/  @P0 IADD3 R3, PT, PT, R3, 0x1, RZ ;  /* 0x0000000103030810 */ /* 0x000fe20007ffe0ff */
[----:B0-----:R-:W-:-:S05]  /*0270*/  HFMA2 R8, -RZ, RZ, 0, 0 ;  /* 0x00000000ff087431 */ /* 0x001fca00000001ff */
[----:B------:R-:W-:-:S03]  /*0280*/  @!P2 IADD3 R3, PT, PT, -R3, RZ, RZ ;  /* 0x000000ff0303a210 */ /* 0x000fc60007ffe1ff */
[----:B------:R-:W-:Y:S02]  /*0290*/  @!P1 LOP3.LUT R3, RZ, R7, RZ, 0x33, !PT ;  /* 0x00000007ff039212 */ /* 0x000fe400078e33ff */
[----:B-1----:R-:W-:Y:S02]  /*02a0*/  IADD3 R11, PT, PT, RZ, -R9, RZ ;  /* 0x80000009ff0b7210 */ /* 0x002fe40007ffe0ff */
[----:B------:R-:W-:-:S03]  /*02b0*/  IADD3 R4, PT, PT, -R3, RZ, RZ ;  /* 0x000000ff03047210 */ /* 0x000fc60007ffe1ff */
[----:B------:R-:W-:Y:S02]  /*02c0*/  IMAD R11, R11, R2, RZ ;  /* 0x000000020b0b7224 */ /* 0x000fe400078e02ff */
[----:B------:R-:W-:Y:S02]  /*02d0*/  IMAD R4, R7, R4, R0 ;  /* 0x0000000407047224 */ /* 0x000fe400078e0200 */
[----:B------:R-:W-:-:S03]  /*02e0*/  IMAD.HI.U32 R8, R9, R11, R8 ;  /* 0x0000000b09087227 */ /* 0x000fc600078e0008 */
[----:B------:R-:W-:Y:S02]  /*02f0*/  IABS R11, R4 ;  /* 0x00000004000b7213 */ /* 0x000fe40000000000 */
[----:B------:R-:W-:Y:S01]  /*0300*/  LOP3.LUT R4, R4, R13, RZ, 0x3c, !PT ;  /* 0x0000000d04047212 */ /* 0x000fe200078e3cff */
[----:B------:R-:W-:-:S04]  /*0310*/  IMAD.HI.U32 R6, R8, R5, RZ ;  /* 0x0000000508067227 */ /* 0x000fc800078e00ff */
[----:B------:R-:W-:Y:S01]  /*0320*/  IMAD.HI.U32 R8, R8, R11, RZ ;  /* 0x0000000b08087227 */ /* 0x000fe200078e00ff */
[----:B------:R-:W-:-:S05]  /*0330*/  IADD3 R6, PT, PT, -R6, RZ, RZ ;  /* 0x000000ff06067210 */ /* 0x000fca0007ffe1ff */
[----:B------:R-:W-:Y:S01]  /*0340*/  IMAD R9, R2, R6, R5 ;  /* 0x0000000602097224 */ /* 0x000fe200078e0205 */
[----:B------:R-:W-:-:S04]  /*0350*/  IADD3 R5, PT, PT, -R8, RZ, RZ ;  /* 0x000000ff08057210 */ /* 0x000fc80007ffe1ff */
[C---:B------:R-:W-:Y:S01]  /*0360*/  ISETP.GT.U32.AND P0, PT, R2.reuse, R9, PT ;  /* 0x000000090200720c */ /* 0x040fe20003f04070 */
[----:B------:R-:W-:Y:S02]  /*0370*/  IMAD R5, R2, R5, R11 ;  /* 0x0000000502057224 */ /* 0x000fe400078e020b */
[----:B------:R-:W-:-:S03]  /*0380*/  IMAD R11, R7, UR4, RZ ;  /* 0x00000004070b7c24 */ /* 0x000fc6000f8e02ff */
[----:B------:R-:W-:Y:S02]  /*0390*/  ISETP.GT.U32.AND P2, PT, R2, R5, PT ;  /* 0x000000050200720c */ /* 0x000fe40003f44070 */
[----:B------:R-:W-:-:S05]  /*03a0*/  ISETP.GE.AND P1, PT, R0, R11, PT ;  /* 0x0000000b0000720c */ /* 0x000fca0003f26270 */
[----:B------:R-:W-:-:S04]  /*03b0*/  @!P0 IADD3 R9, PT, PT, R9, -R2, RZ ;  /* 0x8000000209098210 */ /* 0x000fc80007ffe0ff */
[----:B------:R-:W-:Y:S02]  /*03c0*/  ISETP.GT.U32.AND P3, PT, R2, R9, PT ;  /* 0x000000090200720c */ /* 0x000fe40003f64070 */
[-C--:B------:R-:W-:Y:S02]  /*03d0*/  @!P2 IADD3 R5, PT, PT, R5, -R2.reuse, RZ ;  /* 0x800000020505a210 */ /* 0x080fe40007ffe0ff */
[----:B------:R-:W-:Y:S02]  /*03e0*/  @!P2 IADD3 R8, PT, PT, R8, 0x1, RZ ;  /* 0x000000010808a810 */ /* 0x000fe40007ffe0ff */
[----:B------:R-:W-:Y:S02]  /*03f0*/  ISETP.GE.U32.AND P0, PT, R5, R2, PT ;  /* 0x000000020500720c */ /* 0x000fe40003f06070 */
[----:B------:R-:W-:-:S05]  /*0400*/  ISETP.NE.AND P2, PT, R13, RZ, PT ;  /* 0x000000ff0d00720c */ /* 0x000fca0003f45270 */
[----:B------:R-:W-:Y:S02]  /*0410*/  @!P3 IADD3 R9, PT, PT, R9, -R2, RZ ;  /* 0x800000020909b210 */ /* 0x000fe40007ffe0ff */
[----:B------:R-:W-:-:S04]  /*0420*/  ISETP.GE.AND P3, PT, R4, RZ, PT ;  /* 0x000000ff0400720c */ /* 0x000fc80003f66270 */
[----:B------:R-:W-:Y:S01]  /*0430*/  @P0 IADD3 R8, PT, PT, R8, 0x1, RZ ;  /* 0x0000000108080810 */ /* 0x000fe20007ffe0ff */
[----:B------:R-:W-:Y:S08]  /*0440*/  @P1 EXIT ;  /* 0x000000000000194d */ /* 0x000ff00003800000 */
[----:B------:R-:W-:Y:S01]  /*0450*/  ISETP.GE.AND P0, PT, R12, 0x1, PT ;  /* 0x000000010c00780c */ /* 0x000fe20003f06270 */
[----:B------:R-:W0:Y:S01]  /*0460*/  LDCU.64 UR4, c[0x0][0x358] ;  /* 0x00006b00ff0477ac */ /* 0x000e220008000a00 */
[----:B------:R-:W-:Y:S02]  /*0470*/  LOP3.LUT R5, RZ, R13, RZ, 0x33, !PT ;  /* 0x0000000dff057212 */ /* 0x000fe400078e33ff */
[----:B------:R-:W-:Y:S02]  /*0480*/  @!P4 IADD3 R9, PT, PT, -R9, RZ, RZ ;  /* 0x000000ff0909c210 */ /* 0x000fe40007ffe1ff */
[----:B------:R-:W-:Y:S02]  /*0490*/  @!P3 IADD3 R8, PT, PT, -R8, RZ, RZ ;  /* 0x000000ff0808b210 */ /* 0x000fe40007ffe1ff */
[C---:B------:R-:W-:Y:S02]  /*04a0*/  SEL R2, R5.reuse, R9, !P2 ;  /* 0x0000000905027207 */ /* 0x040fe40005000000 */
[----:B------:R-:W-:-:S02]  /*04b0*/  SEL R4, R5, R8, !P2 ;  /* 0x0000000805047207 */ /* 0x000fc40005000000 */
[----:B------:R-:W-:Y:S01]  /*04c0*/  MOV R18, RZ ;  /* 0x000000ff00127202 */ /* 0x000fe20000000f00 */
[----:B------:R-:W-:Y:S06]  /*04d0*/  @!P0 BRA `(.L_x_0) ;  /* 0x0000000c00b88947 */ /* 0x000fec0003800000 */
[C---:B------:R-:W-:Y:S01]  /*04e0*/  ISETP.GE.U32.AND P0, PT, R12.reuse, 0x8, PT ;  /* 0x000000080c00780c */ /* 0x040fe20003f06070 */
[----:B------:R-:W-:Y:S01]  /*04f0*/  IMAD R9, R7, R3, RZ ;  /* 0x0000000307097224 */ /* 0x000fe200078e02ff */
[----:B------:R-:W-:Y:S01]  /*0500*/  LOP3.LUT R5, R12, 0x7, RZ, 0xc0, !PT ;  /* 0x000000070c057812 */ /* 0x000fe200078ec0ff */
[----:B------:R-:W-:Y:S01]  /*0510*/  HFMA2 R8, -RZ, RZ, 0, 0 ;  /* 0x00000000ff087431 */ /* 0x000fe200000001ff */
[----:B------:R-:W-:Y:S01]  /*0520*/  MOV R18, RZ ;  /* 0x000000ff00127202 */ /* 0x000fe20000000f00 */
[----:B------:R-:W-:Y:S01]  /*0530*/  IMAD R7, R4, R13, R9 ;  /* 0x0000000d04077224 */ /* 0x000fe200078e0209 */
[----:B------:R-:W-:Y:S02]  /*0540*/  ISETP.NE.AND P1, PT, R5, RZ, PT ;  /* 0x000000ff0500720c */ /* 0x000fe40003f25270 */
[----:B------:R-:W-:-:S05]  /*0550*/  IADD3 R9, PT, PT, R2, R9, RZ ;  /* 0x0000000902097210 */ /* 0x000fca0007ffe0ff */
[----:B------:R-:W-:Y:S06]  /*0560*/  @!P0 BRA `(.L_x_1) ;  /* 0x0000000400bc8947 */ /* 0x000fec0003800000 */
[----:B------:R-:W-:Y:S02]  /*0570*/  LOP3.LUT R8, R12, 0x7ffffff8, RZ, 0xc0, !PT ;  /* 0x7ffffff80c087812 */ /* 0x000fe400078ec0ff */
[----:B------:R-:W-:Y:S02]  /*0580*/  MOV R18, RZ ;  /* 0x000000ff00127202 */ /* 0x000fe40000000f00 */
[----:B------:R-:W-:Y:S02]  /*0590*/  MOV R10, R7 ;  /* 0x00000007000a7202 */ /* 0x000fe40000000f00 */
[----:B------:R-:W-:Y:S02]  /*05a0*/  MOV R6, R9 ;  /* 0x0000000900067202 */ /* 0x000fe40000000f00 */
[----:B------:R-:W-:-:S07]  /*05b0*/  IADD3 R20, PT, PT, -R8, RZ, RZ ;  /* 0x000000ff08147210 */ /* 0x000fce0007ffe1ff */
.L_x_2:
[----:B------:R-:W1:Y:S08]  /*05c0*/  LDC.64 R14, c[0x0][0x380] ;  /* 0x0000e000ff0e7b82 */ /* 0x000e700000000a00 */
[----:B------:R-:W2:Y:S01]  /*05d0*/  LDC.64 R16, c[0x0][0x388] ;  /* 0x0000e200ff107b82 */ /* 0x000ea20000000a00 */
[----:B-1----:R-:W-:-:S05]  /*05e0*/  IMAD.WIDE R14, R10, 0x4, R14 ;  /* 0x000000040a0e7825 */ /* 0x002fca00078e020e */
[----:B0-----:R-:W3:Y:S01]  /*05f0*/  LDG.E R26, desc[UR4][R14.64] ;  /* 0x000000040e1a7981 */ /* 0x001ee2000c1e1900 */
[----:B--2---:R-:W-:Y:S01]  /*0600*/  IMAD.WIDE R16, R6, 0x4, R16 ;  /* 0x0000000406107825 */ /* 0x004fe200078e0210 */
[----:B------:R-:W-:Y:S02]  /*0610*/  MOV R21, 0x3bbb989d ;  /* 0x3bbb989d00157802 */ /* 0x000fe40000000f00 */
[----:B------:R-:W2:Y:S04]  /*0620*/  LDG.E R25, desc[UR4][R14.64+0x4] ;  /* 0x000004040e197981 */ /* 0x000ea8000c1e1900 */
[----:B------:R0:W3:Y:S01]  /*0630*/  LDG.E R11, desc[UR4][R16.64] ;  /* 0x00000004100b7981 */ /* 0x0000e2000c1e1900 */
[----:B------:R-:W-:-:S04]  /*0640*/  IMAD.WIDE R22, R13, 0x4, R16 ;  /* 0x000000040d167825 */ /* 0x000fc800078e0210 */
[----:B0-----:R-:W-:-:S04]  /*0650*/  IMAD.WIDE R16, R13, 0x4, R22 ;  /* 0x000000040d107825 */ /* 0x001fc800078e0216 */
[----:B---3--:R-:W-:Y:S01]  /*0660*/  FMUL R26, R26, R11 ;  /* 0x0000000b1a1a7220 */ /* 0x008fe20000400000 */
[----:B------:R-:W-:-:S03]  /*0670*/  HFMA2 R11, -RZ, RZ, 3.7421875, 0 ;  /* 0x437c0000ff0b7431 */ /* 0x000fc600000001ff */
[----:B------:R-:W-:-:S04]  /*0680*/  FFMA.SAT R24, R26, R21, 0.5 ;  /* 0x3f0000001a187423 */ /* 0x000fc80000002015 */
[----:B------:R-:W-:Y:S02]  /*0690*/  FFMA.RM R19, R24, R11, 12582913 ;  /* 0x4b40000118137423 */ /* 0x000fe4000000400b */
[----:B------:R-:W2:Y:S02]  /*06a0*/  LDG.E R24, desc[UR4][R22.64] ;  /* 0x0000000416187981 */ /* 0x000ea4000c1e1900 */
[----:B------:R-:W-:-:S04]  /*06b0*/  FADD R27, R19, -12583039 ;  /* 0xcb40007f131b7421 */ /* 0x000fc80000000000 */
[----:B------:R-:W-:-:S04]  /*06c0*/  FFMA R27, R26, 1.4426950216293334961, -R27 ;  /* 0x3fb8aa3b1a1b7823 */ /* 0x000fc8000000081b */
[----:B------:R-:W-:Y:S01]  /*06d0*/  FFMA R29, R26, 1.925963033500011079e-08, R27 ;  /* 0x32a570601a1d7823 */ /* 0x000fe2000000001b */
[----:B------:R-:W3:Y:S04]  /*06e0*/  LDG.E R22, desc[UR4][R14.64+0xc] ;  /* 0x00000c040e167981 */ /* 0x000ee8000c1e1900 */
[----:B------:R-:W4:Y:S04]  /*06f0*/  LDG.E R26, desc[UR4][R14.64+0x8] ;  /* 0x000008040e1a7981 */ /* 0x000f28000c1e1900 */
[----:B------:R-:W4:Y:S01]  /*0700*/  LDG.E R27, desc[UR4][R16.64] ;  /* 0x00000004101b7981 */ /* 0x000f22000c1e1900 */
[----:B------:R-:W0:Y:S01]  /*0710*/  MUFU.EX2 R28, R29 ;  /* 0x0000001d001c7308 */ /* 0x000e220000000800 */
[----:B------:R-:W-:-:S05]  /*0720*/  SHF.L.U32 R19, R19, 0x17, RZ ;  /* 0x0000001713137819 */ /* 0x000fca00000006ff */
[----:B0-----:R-:W-:Y:S01]  /*0730*/  FFMA R28, R19, R28, R18 ;  /* 0x0000001c131c7223 */ /* 0x001fe20000000012 */
[----:B------:R-:W-:-:S05]  /*0740*/  IMAD.WIDE R18, R13, 0x4, R16 ;  /* 0x000000040d127825 */ /* 0x000fca00078e0210 */
[----:B------:R0:W3:Y:S02]  /*0750*/  LDG.E R23, desc[UR4][R18.64] ;  /* 0x0000000412177981 */ /* 0x0000e4000c1e1900 */
[----:B0-----:R-:W-:-:S04]  /*0760*/  IMAD.WIDE R18, R13, 0x4, R18 ;  /* 0x000000040d127825 */ /* 0x001fc800078e0212 */
[----:B--2---:R-:W-:-:S04]  /*0770*/  FMUL R25, R25, R24 ;  /* 0x0000001819197220 */ /* 0x004fc80000400000 */
[----:B------:R-:W-:-:S04]  /*0780*/  FFMA.SAT R24, R25, R21, 0.5 ;  /* 0x3f00000019187423 */ /* 0x000fc80000002015 */
[----:B------:R-:W-:-:S04]  /*0790*/  FFMA.RM R24, R24, R11, 12582913 ;  /* 0x4b40000118187423 */ /* 0x000fc8000000400b */
[----:B------:R-:W-:-:S04]  /*07a0*/  FADD R16, R24, -12583039 ;  /* 0xcb40007f18107421 */ /* 0x000fc80000000000 */
[----:B------:R-:W-:Y:S01]  /*07b0*/  FFMA R16, R25, 1.4426950216293334961, -R16 ;  /* 0x3fb8aa3b19107823 */ /* 0x000fe20000000810 */
[----:B----4-:R-:W-:-:S03]  /*07c0*/  FMUL R26, R26, R27 ;  /* 0x0000001b1a1a7220 */ /* 0x010fc60000400000 */
[----:B------:R-:W-:Y:S01]  /*07d0*/  FFMA R25, R25, 1.925963033500011079e-08, R16 ;  /* 0x32a5706019197823 */ /* 0x000fe20000000010 */
[----:B------:R-:W-:-:S04]  /*07e0*/  FFMA.SAT R16, R26, R21, 0.5 ;  /* 0x3f0000001a107423 */ /* 0x000fc80000002015 */
[----:B------:R-:W-:-:S04]  /*07f0*/  FFMA.RM R16, R16, R11, 12582913 ;  /* 0x4b40000110107423 */ /* 0x000fc8000000400b */
[----:B------:R-:W-:-:S04]  /*0800*/  FADD R17, R16, -12583039 ;  /* 0xcb40007f10117421 */ /* 0x000fc80000000000 */
[C---:B------:R-:W-:Y:S01]  /*0810*/  FFMA R17, R26.reuse, 1.4426950216293334961, -R17 ;  /* 0x3fb8aa3b1a117823 */ /* 0x040fe20000000811 */
[----:B------:R-:W0:Y:S03]  /*0820*/  MUFU.EX2 R25, R25 ;  /* 0x0000001900197308 */ /* 0x000e260000000800 */
[----:B------:R-:W-:-:S06]  /*0830*/  FFMA R17, R26, 1.925963033500011079e-08, R17 ;  /* 0x32a570601a117823 */ /* 0x000fcc0000000011 */
[----:B------:R-:W1:Y:S01]  /*0840*/  MUFU.EX2 R17, R17 ;  /* 0x0000001100117308 */ /* 0x000e620000000800 */
[----:B------:R-:W-:Y:S01]  /*0850*/  SHF.L.U32 R27, R24, 0x17, RZ ;  /* 0x00000017181b7819 */ /* 0x000fe200000006ff */
[----:B---3--:R-:W-:-:S04]  /*0860*/  FMUL R22, R22, R23 ;  /* 0x0000001716167220 */ /* 0x008fc80000400000 */
[----:B0-----:R-:W-:Y:S01]  /*0870*/  FFMA R24, R27, R25, R28 ;  /* 0x000000191b187223 */ /* 0x001fe2000000001c */
[----:B------:R-:W-:Y:S01]  /*0880*/  SHF.L.U32 R27, R16, 0x17, RZ ;  /* 0x00000017101b7819 */ /* 0x000fe200000006ff */
[----:B------:R-:W-:Y:S01]  /*0890*/  FFMA.SAT R26, R22, R21, 0.5 ;  /* 0x3f000000161a7423 */ /* 0x000fe20000002015 */
[----:B------:R-:W2:Y:S03]  /*08a0*/  LDG.E R25, desc[UR4][R18.64] ;  /* 0x0000000412197981 */ /* 0x000ea6000c1e1900 */
[----:B------:R-:W-:Y:S01]  /*08b0*/  FFMA.RM R23, R26, R11, 12582913 ;  /* 0x4b4000011a177423 */ /* 0x000fe2000000400b */
[----:B------:R-:W3:Y:S01]  /*08c0*/  LDG.E R28, desc[UR4][R14.64+0x14] ;  /* 0x000014040e1c7981 */ /* 0x000ee2000c1e1900 */
[----:B-1----:R-:W-:Y:S01]  /*08d0*/  FFMA R24, R27, R17, R24 ;  /* 0x000000111b187223 */ /* 0x002fe20000000018 */
[----:B------:R-:W-:Y:S02]  /*08e0*/  IMAD.WIDE R16, R13, 0x4, R18 ;  /* 0x000000040d107825 */ /* 0x000fe400078e0212 */
[----:B------:R-:W2:Y:S04]  /*08f0*/  LDG.E R26, desc[UR4][R14.64+0x10] ;  /* 0x000010040e1a7981 */ /* 0x000ea8000c1e1900 */
[----:B------:R0:W3:Y:S01]  /*0900*/  LDG.E R27, desc[UR4][R16.64] ;  /* 0x00000004101b7981 */ /* 0x0000e2000c1e1900 */
[----:B------:R-:W-:-:S04]  /*0910*/  FADD R29, R23, -12583039 ;  /* 0xcb40007f171d7421 */ /* 0x000fc80000000000 */
[----:B------:R-:W-:-:S04]  /*0920*/  FFMA R29, R22, 1.4426950216293334961, -R29 ;  /* 0x3fb8aa3b161d7823 */ /* 0x000fc8000000081d */
[----:B------:R-:W-:-:S04]  /*0930*/  FFMA R29, R22, 1.925963033500011079e-08, R29 ;  /* 0x32a57060161d7823 */ /* 0x000fc8000000001d */
[----:B------:R1:W4:Y:S01]  /*0940*/  MUFU.EX2 R22, R29 ;  /* 0x0000001d00167308 */ /* 0x0003220000000800 */
[----:B------:R-:W-:Y:S01]  /*0950*/  SHF.L.U32 R23, R23, 0x17, RZ ;  /* 0x0000001717177819 */ /* 0x000fe200000006ff */
[----:B0-----:R-:W-:Y:S01]  /*0960*/  IMAD.WIDE R16, R13, 0x4, R16 ;  /* 0x000000040d107825 */ /* 0x001fe200078e0210 */
[----:B-1----:R-:W5:Y:S03]  /*0970*/  LDG.E R29, desc[UR4][R14.64+0x1c] ;  /* 0x00001c040e1d7981 */ /* 0x002f66000c1e1900 */
[----:B----4-:R-:W-:Y:S01]  /*0980*/  FFMA R22, R23, R22, R24 ;  /* 0x0000001617167223 */ /* 0x010fe20000000018 */
[----:B--2---:R-:W-:Y:S01]  /*0990*/  FMUL R26, R26, R25 ;  /* 0x000000191a1a7220 */ /* 0x004fe20000400000 */
[----:B---3--:R-:W-:-:S03]  /*09a0*/  FMUL R28, R28, R27 ;  /* 0x0000001b1c1c7220 */ /* 0x008fc60000400000 */
[-C--:B------:R-:W-:Y:S01]  /*09b0*/  FFMA.SAT R18, R26, R21.reuse, 0.5 ;  /* 0x3f0000001a127423 */ /* 0x080fe20000002015 */
[----:B------:R-:W2:Y:S01]  /*09c0*/  LDG.E R27, desc[UR4][R16.64] ;  /* 0x00000004101b7981 */ /* 0x000ea2000c1e1900 */
[----:B------:R-:W-:Y:S02]  /*09d0*/  FFMA.SAT R24, R28, R21, 0.5 ;  /* 0x3f0000001c187423 */ /* 0x000fe40000002015 */
[-C--:B------:R-:W-:Y:S02]  /*09e0*/  FFMA.RM R23, R18, R11.reuse, 12582913 ;  /* 0x4b40000112177423 */ /* 0x080fe4000000400b */
[----:B------:R-:W-:Y:S02]  /*09f0*/  FFMA.RM R24, R24, R11, 12582913 ;  /* 0x4b40000118187423 */ /* 0x000fe4000000400b */
[----:B------:R-:W-:Y:S02]  /*0a00*/  FADD R19, R23, -12583039 ;  /* 0xcb40007f17137421 */ /* 0x000fe40000000000 */
[----:B------:R-:W-:-:S02]  /*0a10*/  FADD R25, R24, -12583039 ;  /* 0xcb40007f18197421 */ /* 0x000fc40000000000 */
[----:B------:R-:W-:Y:S02]  /*0a20*/  FFMA R19, R26, 1.4426950216293334961, -R19 ;  /* 0x3fb8aa3b1a137823 */ /* 0x000fe40000000813 */
[----:B------:R-:W-:Y:S02]  /*0a30*/  FFMA R25, R28, 1.4426950216293334961, -R25 ;  /* 0x3fb8aa3b1c197823 */ /* 0x000fe40000000819 */
[----:B------:R-:W-:Y:S01]  /*0a40*/  FFMA R26, R26, 1.925963033500011079e-08, R19 ;  /* 0x32a570601a1a7823 */ /* 0x000fe20000000013 */
[----:B------:R-:W-:-:S04]  /*0a50*/  IMAD.WIDE R18, R13, 0x4, R16 ;  /* 0x000000040d127825 */ /* 0x000fc800078e0210 */
[----:B------:R-:W-:Y:S02]  /*0a60*/  FFMA R25, R28, 1.925963033500011079e-08, R25 ;  /* 0x32a570601c197823 */ /* 0x000fe40000000019 */
[----:B------:R-:W2:Y:S04]  /*0a70*/  LDG.E R28, desc[UR4][R14.64+0x18] ;  /* 0x000018040e1c7981 */ /* 0x000ea8000c1e1900 */
[----:B------:R-:W5:Y:S01]  /*0a80*/  LDG.E R18, desc[UR4][R18.64] ;  /* 0x0000000412127981 */ /* 0x000f62000c1e1900 */
[----:B------:R-:W-:Y:S01]  /*0a90*/  MUFU.EX2 R25, R25 ;  /* 0x0000001900197308 */ /* 0x000fe20000000800 */
[----:B------:R-:W-:Y:S02]  /*0aa0*/  IADD3 R20, PT, PT, R20, 0x8, RZ ;  /* 0x0000000814147810 */ /* 0x000fe40007ffe0ff */
[----:B------:R-:W-:-:S02]  /*0ab0*/  SHF.L.U32 R23, R23, 0x17, RZ ;  /* 0x0000001717177819 */ /* 0x000fc400000006ff */
[----:B------:R-:W-:Y:S02]  /*0ac0*/  ISETP.NE.AND P0, PT, R20, RZ, PT ;  /* 0x000000ff1400720c */ /* 0x000fe40003f05270 */
[----:B------:R-:W-:Y:S02]  /*0ad0*/  IADD3 R10, PT, PT, R10, 0x8, RZ ;  /* 0x000000080a0a7810 */ /* 0x000fe40007ffe0ff */
[----:B------:R-:W-:Y:S01]  /*0ae0*/  LEA R6, R13, R6, 0x3 ;  /* 0x000000060d067211 */ /* 0x000fe200078e18ff */
[----:B--2---:R-:W-:-:S04]  /*0af0*/  FMUL R16, R28, R27 ;  /* 0x0000001b1c107220 */ /* 0x004fc80000400000 */
[----:B------:R-:W-:Y:S01]  /*0b00*/  FFMA.SAT R27, R16, R21, 0.5 ;  /* 0x3f000000101b7423 */ /* 0x000fe20000002015 */
[----:B-----5:R-:W-:-:S03]  /*0b10*/  FMUL R28, R29, R18 ;  /* 0x000000121d1c7220 */ /* 0x020fc60000400000 */
[----:B------:R-:W-:Y:S01]  /*0b20*/  FFMA.RM R27, R27, R11, 12582913 ;  /* 0x4b4000011b1b7423 */ /* 0x000fe2000000400b */
[----:B------:R-:W-:-:S03]  /*0b30*/  FFMA.SAT R21, R28, R21, 0.5 ;  /* 0x3f0000001c157423 */ /* 0x000fc60000002015 */
[----:B------:R-:W-:Y:S01]  /*0b40*/  FADD R17, R27, -12583039 ;  /* 0xcb40007f1b117421 */ /* 0x000fe20000000000 */
[----:B------:R-:W-:Y:S01]  /*0b50*/  FFMA.RM R11, R21, R11, 12582913 ;  /* 0x4b400001150b7423 */ /* 0x000fe2000000400b */
[----:B------:R-:W0:Y:S02]  /*0b60*/  MUFU.EX2 R29, R26 ;  /* 0x0000001a001d7308 */ /* 0x000e240000000800 */
[----:B------:R-:W-:Y:S01]  /*0b70*/  FFMA R17, R16, 1.4426950216293334961, -R17 ;  /* 0x3fb8aa3b10117823 */ /* 0x000fe20000000811 */
[----:B------:R-:W-:-:S03]  /*0b80*/  FADD R15, R11, -12583039 ;  /* 0xcb40007f0b0f7421 */ /* 0x000fc60000000000 */
[----:B------:R-:W-:Y:S01]  /*0b90*/  FFMA R14, R16, 1.925963033500011079e-08, R17 ;  /* 0x32a57060100e7823 */ /* 0x000fe20000000011 */
[----:B------:R-:W-:-:S04]  /*0ba0*/  FFMA R15, R28, 1.4426950216293334961, -R15 ;  /* 0x3fb8aa3b1c0f7823 */ /* 0x000fc8000000080f */
[----:B------:R-:W-:Y:S01]  /*0bb0*/  FFMA R28, R28, 1.925963033500011079e-08, R15 ;  /* 0x32a570601c1c7823 */ /* 0x000fe2000000000f */
[----:B------:R-:W1:Y:S01]  /*0bc0*/  MUFU.EX2 R14, R14 ;  /* 0x0000000e000e7308 */ /* 0x000e620000000800 */
[----:B------:R-:W-:-:S07]  /*0bd0*/  SHF.L.U32 R15, R24, 0x17, RZ ;  /* 0x00000017180f7819 */ /* 0x000fce00000006ff */
[----:B------:R-:W2:Y:S01]  /*0be0*/  MUFU.EX2 R28, R28 ;  /* 0x0000001c001c7308 */ /* 0x000ea20000000800 */
[----:B0-----:R-:W-:Y:S01]  /*0bf0*/  FFMA R22, R23, R29, R22 ;  /* 0x0000001d17167223 */ /* 0x001fe20000000016 */
[----:B------:R-:W-:-:S03]  /*0c00*/  SHF.L.U32 R16, R27, 0x17, RZ ;  /* 0x000000171b107819 */ /* 0x000fc600000006ff */
[----:B------:R-:W-:Y:S01]  /*0c10*/  FFMA R15, R15, R25, R22 ;  /* 0x000000190f0f7223 */ /* 0x000fe20000000016 */
[----:B------:R-:W-:-:S03]  /*0c20*/  SHF.L.U32 R11, R11, 0x17, RZ ;  /* 0x000000170b0b7819 */ /* 0x000fc600000006ff */
[----:B-1----:R-:W-:-:S04]  /*0c30*/  FFMA R14, R16, R14, R15 ;  /* 0x0000000e100e7223 */ /* 0x002fc8000000000f */
[----:B--2---:R-:W-:Y:S01]  /*0c40*/  FFMA R18, R11, R28, R14 ;  /* 0x0000001c0b127223 */ /* 0x004fe2000000000e */
[----:B------:R-:W-:Y:S06]  /*0c50*/  @P0 BRA `(.L_x_2) ;  /* 0xfffffff800580947 */ /* 0x000fec000383ffff */
.L_x_1:
[----:B------:R-:W-:Y:S05]  /*0c60*/  @!P1 BRA `(.L_x_0) ;  /* 0x0000000400d49947 */ /* 0x000fea0003800000 */
[----:B------:R-:W-:Y:S02]  /*0c70*/  ISETP.GE.U32.AND P0, PT, R5, 0x4, PT ;  /* 0x000000040500780c */ /* 0x000fe40003f06070 */
[----:B------:R-:W-:-:S04]  /*0c80*/  LOP3.LUT R26, R12, 0x3, RZ, 0xc0, !PT ;  /* 0x000000030c1a7812 */ /* 0x000fc800078ec0ff */
[----:B------:R-:W-:-:S07]  /*0c90*/  ISETP.NE.AND P1, PT, R26, RZ, PT ;  /* 0x000000ff1a00720c */ /* 0x000fce0003f25270 */
[----:B------:R-:W-:Y:S06]  /*0ca0*/  @!P0 BRA `(.L_x_3) ;  /* 0x0000000000e08947 */ /* 0x000fec0003800000 */
[----:B------:R-:W1:Y:S01]  /*0cb0*/  LDC.64 R10, c[0x0][0x380] ;  /* 0x0000e000ff0a7b82 */ /* 0x000e620000000a00 */
[----:B------:R-:W-:Y:S01]  /*0cc0*/  IADD3 R5, PT, PT, R7, R8, RZ ;  /* 0x0000000807057210 */ /* 0x000fe20007ffe0ff */
[----:B------:R-:W-:-:S06]  /*0cd0*/  IMAD R29, R8, R13, R9 ;  /* 0x0000000d081d7224 */ /* 0x000fcc00078e0209 */
[----:B------:R-:W2:Y:S01]  /*0ce0*/  LDC.64 R14, c[0x0][0x388] ;  /* 0x0000e200ff0e7b82 */ /* 0x000ea20000000a00 */
[----:B-1----:R-:W-:-:S05]  /*0cf0*/  IMAD.WIDE R10, R5, 0x4, R10 ;  /* 0x00000004050a7825 */ /* 0x002fca00078e020a */
[----:B0-----:R-:W3:Y:S01]  /*0d00*/  LDG.E R23, desc[UR4][R10.64] ;  /* 0x000000040a177981 */ /* 0x001ee2000c1e1900 */
[----:B--2---:R-:W-:-:S03]  /*0d10*/  IMAD.WIDE R28, R29, 0x4, R14 ;  /* 0x000000041d1c7825 */ /* 0x004fc600078e020e */
[----:B------:R-:W2:Y:S04]  /*0d20*/  LDG.E R6, desc[UR4][R10.64+0x4] ;  /* 0x000004040a067981 */ /* 0x000ea8000c1e1900 */
[----:B------:R-:W3:Y:S01]  /*0d30*/  LDG.E R24, desc[UR4][R28.64] ;  /* 0x000000041c187981 */ /* 0x000ee2000c1e1900 */
[----:B------:R-:W-:-:S03]  /*0d40*/  IMAD.WIDE R20, R13, 0x4, R28 ;  /* 0x000000040d147825 */ /* 0x000fc600078e021c */
[----:B------:R-:W4:Y:S01]  /*0d50*/  LDG.E R22, desc[UR4][R10.64+0x8] ;  /* 0x000008040a167981 */ /* 0x000f22000c1e1900 */
[----:B------:R-:W-:-:S03]  /*0d60*/  IMAD.WIDE R14, R13, 0x4, R20 ;  /* 0x000000040d0e7825 */ /* 0x000fc600078e0214 */
[----:B------:R-:W2:Y:S04]  /*0d70*/  LDG.E R19, desc[UR4][R20.64] ;  /* 0x0000000414137981 */ /* 0x000ea8000c1e1900 */
[----:B------:R-:W4:Y:S01]  /*0d80*/  LDG.E R5, desc[UR4][R14.64] ;  /* 0x000000040e057981 */ /* 0x000f22000c1e1900 */
[----:B------:R-:W-:-:S03]  /*0d90*/  IMAD.WIDE R16, R13, 0x4, R14 ;  /* 0x000000040d107825 */ /* 0x000fc600078e020e */
[----:B------:R0:W5:Y:S04]  /*0da0*/  LDG.E R27, desc[UR4][R10.64+0xc] ;  /* 0x00000c040a1b7981 */ /* 0x000168000c1e1900 */
[----:B------:R-:W5:Y:S01]  /*0db0*/  LDG.E R16, desc[UR4][R16.64] ;  /* 0x0000000410107981 */ /* 0x000f62000c1e1900 */
[----:B------:R-:W-:Y:S02]  /*0dc0*/  MOV R25, 0x3bbb989d ;  /* 0x3bbb989d00197802 */ /* 0x000fe40000000f00 */
[----:B------:R-:W-:Y:S01]  /*0dd0*/  IADD3 R8, PT, PT, R8, 0x4, RZ ;  /* 0x0000000408087810 */ /* 0x000fe20007ffe0ff */
[----:B---3--:R-:W-:Y:S01]  /*0de0*/  FMUL R24, R23, R24 ;  /* 0x0000001817187220 */ /* 0x008fe20000400000 */
[----:B------:R-:W-:-:S03]  /*0df0*/  HFMA2 R23, -RZ, RZ, 3.7421875, 0 ;  /* 0x437c0000ff177431 */ /* 0x000fc600000001ff */
[----:B------:R-:W-:Y:S01]  /*0e00*/  FFMA.SAT R28, R24, R25, 0.5 ;  /* 0x3f000000181c7423 */ /* 0x000fe20000002019 */
[----:B--2---:R-:W-:-:S03]  /*0e10*/  FMUL R20, R6, R19 ;  /* 0x0000001306147220 */ /* 0x004fc60000400000 */
[----:B------:R-:W-:Y:S01]  /*0e20*/  FFMA.RM R6, R28, R23, 12582913 ;  /* 0x4b4000011c067423 */ /* 0x000fe20000004017 */
[----:B------:R-:W-:Y:S01]  /*0e30*/  FFMA.SAT R28, R20, R25, 0.5 ;  /* 0x3f000000141c7423 */ /* 0x000fe20000002019 */
[----:B----4-:R-:W-:Y:S02]  /*0e40*/  FMUL R22, R22, R5 ;  /* 0x0000000516167220 */ /* 0x010fe40000400000 */
[----:B------:R-:W-:Y:S01]  /*0e50*/  FADD R15, R6, -12583039 ;  /* 0xcb40007f060f7421 */ /* 0x000fe20000000000 */
[----:B------:R-:W-:Y:S01]  /*0e60*/  FFMA.RM R5, R28, R23, 12582913 ;  /* 0x4b4000011c057423 */ /* 0x000fe20000004017 */
[----:B0-----:R-:W-:Y:S02]  /*0e70*/  FFMA.SAT R10, R22, R25, 0.5 ;  /* 0x3f000000160a7423 */ /* 0x001fe40000002019 */
[----:B------:R-:W-:Y:S01]  /*0e80*/  FFMA R15, R24, 1.4426950216293334961, -R15 ;  /* 0x3fb8aa3b180f7823 */ /* 0x000fe2000000080f */
[----:B-----5:R-:W-:Y:S01]  /*0e90*/  FMUL R16, R27, R16 ;  /* 0x000000101b107220 */ /* 0x020fe20000400000 */
[----:B------:R-:W-:Y:S01]  /*0ea0*/  FADD R17, R5, -12583039 ;  /* 0xcb40007f05117421 */ /* 0x000fe20000000000 */
[----:B------:R-:W-:Y:S01]  /*0eb0*/  FFMA.RM R10, R10, R23, 12582913 ;  /* 0x4b4000010a0a7423 */ /* 0x000fe20000004017 */
[----:B------:R-:W-:Y:S01]  /*0ec0*/  FFMA R11, R24, 1.925963033500011079e-08, R15 ;  /* 0x32a57060180b7823 */ /* 0x000fe2000000000f */
[----:B------:R-:W-:Y:S01]  /*0ed0*/  FFMA.SAT R24, R16, R25, 0.5 ;  /* 0x3f00000010187423 */ /* 0x000fe20000002019 */
[----:B------:R-:W-:Y:S01]  /*0ee0*/  FFMA R17, R20, 1.4426950216293334961, -R17 ;  /* 0x3fb8aa3b14117823 */ /* 0x000fe20000000811 */
[----:B------:R-:W-:-:S02]  /*0ef0*/  FADD R15, R10, -12583039 ;  /* 0xcb40007f0a0f7421 */ /* 0x000fc40000000000 */
[----:B------:R-:W-:Y:S01]  /*0f00*/  FFMA.RM R23, R24, R23, 12582913 ;  /* 0x4b40000118177423 */ /* 0x000fe20000004017 */
[----:B------:R-:W-:Y:S01]  /*0f10*/  FFMA R14, R20, 1.925963033500011079e-08, R17 ;  /* 0x32a57060140e7823 */ /* 0x000fe20000000011 */
[C---:B------:R-:W-:Y:S02]  /*0f20*/  FFMA R15, R22.reuse, 1.4426950216293334961, -R15 ;  /* 0x3fb8aa3b160f7823 */ /* 0x040fe4000000080f */
[----:B------:R-:W-:Y:S01]  /*0f30*/  FADD R17, R23, -12583039 ;  /* 0xcb40007f17117421 */ /* 0x000fe20000000000 */
[----:B------:R-:W0:Y:S01]  /*0f40*/  MUFU.EX2 R11, R11 ;  /* 0x0000000b000b7308 */ /* 0x000e220000000800 */
[----:B------:R-:W-:Y:S02]  /*0f50*/  FFMA R22, R22, 1.925963033500011079e-08, R15 ;  /* 0x32a5706016167823 */ /* 0x000fe4000000000f */
[----:B------:R-:W-:-:S05]  /*0f60*/  FFMA R17, R16, 1.4426950216293334961, -R17 ;  /* 0x3fb8aa3b10117823 */ /* 0x000fca0000000811 */
[----:B------:R-:W1:Y:S01]  /*0f70*/  MUFU.EX2 R14, R14 ;  /* 0x0000000e000e7308 */ /* 0x000e620000000800 */
[----:B------:R-:W-:Y:S01]  /*0f80*/  FFMA R17, R16, 1.925963033500011079e-08, R17 ;  /* 0x32a5706010117823 */ /* 0x000fe20000000011 */
[----:B------:R-:W-:-:S06]  /*0f90*/  SHF.L.U32 R15, R6, 0x17, RZ ;  /* 0x00000017060f7819 */ /* 0x000fcc00000006ff */
[----:B------:R-:W2:Y:S01]  /*0fa0*/  MUFU.EX2 R22, R22 ;  /* 0x0000001600167308 */ /* 0x000ea20000000800 */
[----:B------:R-:W-:Y:S01]  /*0fb0*/  SHF.L.U32 R6, R5, 0x17, RZ ;  /* 0x0000001705067819 */ /* 0x000fe200000006ff */
[----:B0-----:R-:W-:-:S06]  /*0fc0*/  FFMA R11, R15, R11, R18 ;  /* 0x0000000b0f0b7223 */ /* 0x001fcc0000000012 */
[----:B------:R-:W0:Y:S01]  /*0fd0*/  MUFU.EX2 R17, R17 ;  /* 0x0000001100117308 */ /* 0x000e220000000800 */
[----:B------:R-:W-:Y:S01]  /*0fe0*/  SHF.L.U32 R5, R10, 0x17, RZ ;  /* 0x000000170a057819 */ /* 0x000fe200000006ff */
[----:B-1----:R-:W-:Y:S01]  /*0ff0*/  FFMA R6, R6, R14, R11 ;  /* 0x0000000e06067223 */ /* 0x002fe2000000000b */
[----:B------:R-:W-:-:S03]  /*1000*/  SHF.L.U32 R18, R23, 0x17, RZ ;  /* 0x0000001717127819 */ /* 0x000fc600000006ff */
[----:B--2---:R-:W-:-:S04]  /*1010*/  FFMA R5, R5, R22, R6 ;  /* 0x0000001605057223 */ /* 0x004fc80000000006 */
[----:B0-----:R-:W-:-:S07]  /*1020*/  FFMA R18, R18, R17, R5 ;  /* 0x0000001112127223 */ /* 0x001fce0000000005 */
.L_x_3:
[----:B------:R-:W-:Y:S05]  /*1030*/  @!P1 BRA `(.L_x_0) ;  /* 0x0000000000e09947 */ /* 0x000fea0003800000 */
[----:B------:R-:W-:Y:S02]  /*1040*/  ISETP.NE.AND P0, PT, R26, 0x1, PT ;  /* 0x000000011a00780c */ /* 0x000fe40003f05270 */
[----:B------:R-:W-:-:S04]  /*1050*/  LOP3.LUT R5, R12, 0x1, RZ, 0xc0, !PT ;  /* 0x000000010c057812 */ /* 0x000fc800078ec0ff */
[----:B------:R-:W-:-:S07]  /*1060*/  ISETP.NE.U32.AND P1, PT, R5, 0x1, PT ;  /* 0x000000010500780c */ /* 0x000fce0003f25070 */
[----:B------:R-:W-:Y:S06]  /*1070*/  @!P0 BRA `(.L_x_4) ;  /* 0x0000000000808947 */ /* 0x000fec0003800000 */
[----:B------:R-:W1:Y:S01]  /*1080*/  LDC.64 R14, c[0x0][0x388] ;  /* 0x0000e200ff0e7b82 */ /* 0x000e620000000a00 */
[----:B------:R-:W-:Y:S01]  /*1090*/  IMAD R17, R8, R13, R9 ;  /* 0x0000000d08117224 */ /* 0x000fe200078e0209 */
[----:B------:R-:W-:-:S06]  /*10a0*/  IADD3 R5, PT, PT, R7, R8, RZ ;  /* 0x0000000807057210 */ /* 0x000fcc0007ffe0ff */
[----:B------:R-:W2:Y:S01]  /*10b0*/  LDC.64 R10, c[0x0][0x380] ;  /* 0x0000e000ff0a7b82 */ /* 0x000ea20000000a00 */
[----:B-1----:R-:W-:-:S05]  /*10c0*/  IMAD.WIDE R14, R17, 0x4, R14 ;  /* 0x00000004110e7825 */ /* 0x002fca00078e020e */
[----:B0-----:R-:W3:Y:S01]  /*10d0*/  LDG.E R6, desc[UR4][R14.64] ;  /* 0x000000040e067981 */ /* 0x001ee2000c1e1900 */
[----:B--2---:R-:W-:-:S04]  /*10e0*/  IMAD.WIDE R10, R5, 0x4, R10 ;  /* 0x00000004050a7825 */ /* 0x004fc800078e020a */
[----:B------:R-:W-:Y:S01]  /*10f0*/  IMAD.WIDE R16, R13, 0x4, R14 ;  /* 0x000000040d107825 */ /* 0x000fe200078e020e */
[----:B------:R-:W3:Y:S04]  /*1100*/  LDG.E R5, desc[UR4][R10.64] ;  /* 0x000000040a057981 */ /* 0x000ee8000c1e1900 */
[----:B------:R-:W2:Y:S04]  /*1110*/  LDG.E R21, desc[UR4][R10.64+0x4] ;  /* 0x000004040a157981 */ /* 0x000ea8000c1e1900 */
[----:B------:R-:W2:Y:S01]  /*1120*/  LDG.E R16, desc[UR4][R16.64] ;  /* 0x0000000410107981 */ /* 0x000ea2000c1e1900 */
[----:B------:R-:W-:Y:S01]  /*1130*/  HFMA2 R19, -RZ, RZ, 3.7421875, 0 ;  /* 0x437c0000ff137431 */ /* 0x000fe200000001ff */
[----:B------:R-:W-:-:S02]  /*1140*/  MOV R20, 0x3bbb989d ;  /* 0x3bbb989d00147802 */ /* 0x000fc40000000f00 */
[----:B------:R-:W-:Y:S01]  /*1150*/  IADD3 R8, PT, PT, R8, 0x2, RZ ;  /* 0x0000000208087810 */ /* 0x000fe20007ffe0ff */
[----:B---3--:R-:W-:-:S04]  /*1160*/  FMUL R5, R5, R6 ;  /* 0x0000000605057220 */ /* 0x008fc80000400000 */
[----:B------:R-:W-:Y:S01]  /*1170*/  FFMA.SAT R6, R5, R20, 0.5 ;  /* 0x3f00000005067423 */ /* 0x000fe20000002014 */
[----:B--2---:R-:W-:-:S03]  /*1180*/  FMUL R21, R21, R16 ;  /* 0x0000001015157220 */ /* 0x004fc60000400000 */
[----:B------:R-:W-:Y:S01]  /*1190*/  FFMA.RM R6, R6, R19, 12582913 ;  /* 0x4b40000106067423 */ /* 0x000fe20000004013 */
[----:B------:R-:W-:-:S03]  /*11a0*/  FFMA.SAT R20, R21, R20, 0.5 ;  /* 0x3f00000015147423 */ /* 0x000fc60000002014 */
[----:B------:R-:W-:Y:S01]  /*11b0*/  FADD R14, R6, -12583039 ;  /* 0xcb40007f060e7421 */ /* 0x000fe20000000000 */
[----:B------:R-:W-:-:S03]  /*11c0*/  FFMA.RM R20, R20, R19, 12582913 ;  /* 0x4b40000114147423 */ /* 0x000fc60000004013 */
[----:B------:R-:W-:Y:S01]  /*11d0*/  FFMA R14, R5, 1.4426950216293334961, -R14 ;  /* 0x3fb8aa3b050e7823 */ /* 0x000fe2000000080e */
[----:B------:R-:W-:-:S03]  /*11e0*/  FADD R10, R20, -12583039 ;  /* 0xcb40007f140a7421 */ /* 0x000fc60000000000 */
[----:B------:R-:W-:Y:S01]  /*11f0*/  FFMA R14, R5, 1.925963033500011079e-08, R14 ;  /* 0x32a57060050e7823 */ /* 0x000fe2000000000e */
[----:B------:R-:W-:-:S04]  /*1200*/  FFMA R10, R21, 1.4426950216293334961, -R10 ;  /* 0x3fb8aa3b150a7823 */ /* 0x000fc8000000080a */
[----:B------:R-:W-:Y:S01]  /*1210*/  FFMA R10, R21, 1.925963033500011079e-08, R10 ;  /* 0x32a57060150a7823 */ /* 0x000fe2000000000a */
[----:B------:R-:W0:Y:S08]  /*1220*/  MUFU.EX2 R14, R14 ;  /* 0x0000000e000e7308 */ /* 0x000e300000000800 */
[----:B------:R-:W1:Y:S01]  /*1230*/  MUFU.EX2 R10, R10 ;  /* 0x0000000a000a7308 */ /* 0x000e620000000800 */
[----:B------:R-:W-:-:S02]  /*1240*/  SHF.L.U32 R5, R6, 0x17, RZ ;  /* 0x0000001706057819 */ /* 0x000fc400000006ff */
[----:B------:R-:W-:-:S03]  /*1250*/  SHF.L.U32 R20, R20, 0x17, RZ ;  /* 0x0000001714147819 */ /* 0x000fc600000006ff */
[----:B0-----:R-:W-:-:S04]  /*1260*/  FFMA R5, R5, R14, R18 ;  /* 0x0000000e05057223 */ /* 0x001fc80000000012 */
[----:B-1----:R-:W-:-:S07]  /*1270*/  FFMA R18, R20, R10, R5 ;  /* 0x0000000a14127223 */ /* 0x002fce0000000005 */
.L_x_4:
[----:B------:R-:W-:Y:S05]  /*1280*/  @P1 BRA `(.L_x_0) ;  /* 0x00000000004c1947 */ /* 0x000fea0003800000 */
[----:B------:R-:W1:Y:S01]  /*1290*/  LDC.64 R10, c[0x0][0x380] ;  /* 0x0000e000ff0a7b82 */ /* 0x000e620000000a00 */
[----:B------:R-:W-:Y:S01]  /*12a0*/  IADD3 R7, PT, PT, R7, R8, RZ ;  /* 0x0000000807077210 */ /* 0x000fe20007ffe0ff */
[----:B------:R-:W-:-:S06]  /*12b0*/  IMAD R9, R8, R13, R9 ;  /* 0x0000000d08097224 */ /* 0x000fcc00078e0209 */
[----:B------:R-:W2:Y:S01]  /*12c0*/  LDC.64 R14, c[0x0][0x388] ;  /* 0x0000e200ff0e7b82 */ /* 0x000ea20000000a00 */
[----:B-1----:R-:W-:-:S06]  /*12d0*/  IMAD.WIDE R6, R7, 0x4, R10 ;  /* 0x0000000407067825 */ /* 0x002fcc00078e020a */
[----:B0-----:R-:W3:Y:S01]  /*12e0*/  LDG.E R6, desc[UR4][R6.64] ;  /* 0x0000000406067981 */ /* 0x001ee2000c1e1900 */
[----:B--2---:R-:W-:-:S06]  /*12f0*/  IMAD.WIDE R8, R9, 0x4, R14 ;  /* 0x0000000409087825 */ /* 0x004fcc00078e020e */
[----:B------:R-:W3:Y:S01]  /*1300*/  LDG.E R9, desc[UR4][R8.64] ;  /* 0x0000000408097981 */ /* 0x000ee2000c1e1900 */
[----:B------:R-:W-:Y:S01]  /*1310*/  HFMA2 R11, -RZ, RZ, 3.7421875, 0 ;  /* 0x437c0000ff0b7431 */ /* 0x000fe200000001ff */
[----:B------:R-:W-:Y:S01]  /*1320*/  MOV R10, 0x3bbb989d ;  /* 0x3bbb989d000a7802 */ /* 0x000fe20000000f00 */
[----:B---3--:R-:W-:-:S04]  /*1330*/  FMUL R5, R6, R9 ;  /* 0x0000000906057220 */ /* 0x008fc80000400000 */
[----:B------:R-:W-:-:S04]  /*1340*/  FFMA.SAT R10, R5, R10, 0.5 ;  /* 0x3f000000050a7423 */ /* 0x000fc8000000200a */
[----:B------:R-:W-:-:S04]  /*1350*/  FFMA.RM R10, R10, R11, 12582913 ;  /* 0x4b4000010a0a7423 */ /* 0x000fc8000000400b */
[----:B------:R-:W-:-:S04]  /*1360*/  FADD R14, R10, -12583039 ;  /* 0xcb40007f0a0e7421 */ /* 0x000fc80000000000 */
[----:B------:R-:W-:-:S04]  /*1370*/  FFMA R14, R5, 1.4426950216293334961, -R14 ;  /* 0x3fb8aa3b050e7823 */ /* 0x000fc8000000080e */
[----:B------:R-:W-:-:S06]  /*1380*/  FFMA R14, R5, 1.925963033500011079e-08, R14 ;  /* 0x32a57060050e7823 */ /* 0x000fcc000000000e */
[----:B------:R-:W0:Y:S01]  /*1390*/  MUFU.EX2 R14, R14 ;  /* 0x0000000e000e7308 */ /* 0x000e220000000800 */
[----:B------:R-:W-:-:S05]  /*13a0*/  SHF.L.U32 R5, R10, 0x17, RZ ;  /* 0x000000170a057819 */ /* 0x000fca00000006ff */
[----:B0-----:R-:W-:-:S07]  /*13b0*/  FFMA R18, R5, R14, R18 ;  /* 0x0000000e05127223 */ /* 0x001fce0000000012 */
.L_x_0:
[----:B------:R-:W1:Y:S01]  /*13c0*/  LDC.64 R6, c[0x0][0x390] ;  /* 0x0000e400ff067b82 */ /* 0x000e620000000a00 */
[----:B------:R-:W-:-:S04]  /*13d0*/  IMAD R3, R3, R12, R4 ;  /* 0x0000000c03037224 */ /* 0x000fc800078e0204 */
[----:B------:R-:W-:-:S03]  /*13e0*/  IMAD R3, R3, R13, R2 ;  /* 0x0000000d03037224 */ /* 0x000fc600078e0202 */
[----:B------:R-:W2:Y:S01]  /*13f0*/  LDC.64 R4, c[0x0][0x398] ;  /* 0x0000e600ff047b82 */ /* 0x000ea20000000a00 */
[----:B-1----:R-:W-:-:S06]  /*1400*/  IMAD.WIDE R2, R3, 0x4, R6 ;  /* 0x0000000403027825 */ /* 0x002fcc00078e0206 */
[----:B0-----:R-:W3:Y:S01]  /*1410*/  LDG.E R3, desc[UR4][R2.64] ;  /* 0x0000000402037981 */ /* 0x001ee2000c1e1900 */
[----:B--2---:R-:W-:-:S04]  /*1420*/  IMAD.WIDE R4, R0, 0x4, R4 ;  /* 0x0000000400047825 */ /* 0x004fc800078e0204 */
[----:B---3--:R-:W-:-:S05]  /*1430*/  FMUL R7, R3, R18 ;  /* 0x0000001203077220 */ /* 0x008fca0000400000 */
[----:B------:R-:W-:Y:S01]  /*1440*/  STG.E desc[UR4][R4.64], R7 ;  /* 0x0000000704007986 */ /* 0x000fe2000c101904 */
[----:B------:R-:W-:Y:S05]  /*1450*/  EXIT ;  /* 0x000000000000794d */ /* 0x000fea0003800000 */
.L_x_5:
[----:B------:R-:W-:-:S00]  /*1460*/  BRA `(.L_x_5) ;  /* 0xfffffffc00fc7947 */ /* 0x000fc0000383ffff */
[----:B------:R-:W-:-:S00]  /*1470*/  NOP ;  /* 0x0000000000007918 */ /* 0x000fc00000000000 */
        /* <DEDUP_REMOVED lines=8> */
.L_x_6:


//--------------------- .nv.shared.reserved.0     --------------------------
	.section	.nv.shared.reserved.0,"aw",@nobits
	.weak		__nv_reservedSMEM_offset_0_alias
	.size		__nv_reservedSMEM_offset_0_alias, 0, 64
	.other		__nv_reservedSMEM_offset_0_alias,@"STO_CUDA_RESERVED_SHARED STV_DEFAULT"
__nv_reservedSMEM_offset_0_alias:
	.zero		0
	.zero		64


//--------------------- .nv.constant0._Z22flash_attention_kernelPfS_S_S_iiii --------------------------
	.section	.nv.constant0._Z22flash_attention_kernelPfS_S_S_iiii,"a",@progbits
	.sectionflags	@""
	.align	4
.nv.constant0._Z22flash_attention_kernelPfS_S_S_iiii:
	.zero		944


//--------------------- SYMBOLS --------------------------

	.type		.nv.reservedSmem.offset0,@object
	.size		.nv.reservedSmem.offset0,0x4
